//
// Generated by NVIDIA NVVM Compiler
//
// Compiler Build ID: CL-36424714
// Cuda compilation tools, release 13.0, V13.0.88
// Based on NVVM 20.0.0
//

.version 9.0
.target sm_100
.address_size 64

	// .globl	to_jpeg_cuda
.global .align 4 .b8 mpeg_min[8] = {16, 0, 0, 0, 16};
.global .align 4 .b8 mpeg_max[8] = {235, 0, 0, 0, 240};
.global .align 4 .b8 jpeg_min[8] = {0, 0, 0, 0, 1};
.global .align 4 .b8 jpeg_max[8] = {255, 0, 0, 0, 255};

.visible .entry to_jpeg_cuda(
	.param .u64 .ptr .align 1 to_jpeg_cuda_param_0,
	.param .u64 .ptr .align 1 to_jpeg_cuda_param_1,
	.param .u32 to_jpeg_cuda_param_2,
	.param .u32 to_jpeg_cuda_param_3
)
{
	.reg .pred 	%p<3>;
	.reg .b16 	%rs<2>;
	.reg .b32 	%r<27>;
	.reg .b64 	%rd<14>;

	ld.param.u64 	%rd2, [to_jpeg_cuda_param_0];
	ld.param.u64 	%rd1, [to_jpeg_cuda_param_1];
	ld.param.u32 	%r7, [to_jpeg_cuda_param_2];
	ld.param.u32 	%r6, [to_jpeg_cuda_param_3];
	cvta.to.global.u64 	%rd3, %rd2;
	mov.u32 	%r8, %ctaid.x;
	mov.u32 	%r9, %ntid.x;
	mov.u32 	%r10, %tid.x;
	mad.lo.s32 	%r11, %r8, %r9, %r10;
	mov.u32 	%r12, %ctaid.y;
	mov.u32 	%r13, %ntid.y;
	mov.u32 	%r14, %tid.y;
	mad.lo.s32 	%r15, %r12, %r13, %r14;
	mad.lo.s32 	%r1, %r7, %r15, %r11;
	cvt.s64.s32 	%rd4, %r1;
	add.s64 	%rd5, %rd3, %rd4;
	ld.global.u8 	%rs1, [%rd5];
	mul.wide.u16 	%r2, %rs1, 128;
	setp.eq.s32 	%p1, %r6, 0;
	@%p1 bra 	$L__BB0_2;
	min.u32 	%r16, %r2, 30775;
	mad.lo.s32 	%r17, %r16, 4663, -9289992;
	shr.s32 	%r26, %r17, 12;
	bra.uni 	$L__BB0_3;
$L__BB0_2:
	min.u32 	%r18, %r2, 30189;
	mad.lo.s32 	%r19, %r18, 19077, -39057361;
	shr.s32 	%r26, %r19, 14;
$L__BB0_3:
	cvta.to.global.u64 	%rd7, %rd1;
	add.s32 	%r20, %r26, 64;
	shr.s32 	%r21, %r20, 7;
	mul.wide.s32 	%rd8, %r6, 4;
	mov.u64 	%rd9, jpeg_min;
	add.s64 	%rd10, %rd9, %rd8;
	ld.global.u32 	%r22, [%rd10];
	mov.u64 	%rd11, jpeg_max;
	add.s64 	%rd12, %rd11, %rd8;
	ld.global.u32 	%r23, [%rd12];
	setp.lt.s32 	%p2, %r21, %r22;
	min.s32 	%r24, %r21, %r23;
	selp.b32 	%r25, %r22, %r24, %p2;
	add.s64 	%rd13, %rd7, %rd4;
	st.global.u8 	[%rd13], %r25;
	ret;

}
	// .globl	to_mpeg_cuda
.visible .entry to_mpeg_cuda(
	.param .u64 .ptr .align 1 to_mpeg_cuda_param_0,
	.param .u64 .ptr .align 1 to_mpeg_cuda_param_1,
	.param .u32 to_mpeg_cuda_param_2,
	.param .u32 to_mpeg_cuda_param_3
)
{
	.reg .pred 	%p<3>;
	.reg .b32 	%r<25>;
	.reg .b64 	%rd<14>;

	ld.param.u64 	%rd2, [to_mpeg_cuda_param_0];
	ld.param.u64 	%rd1, [to_mpeg_cuda_param_1];
	ld.param.u32 	%r7, [to_mpeg_cuda_param_2];
	ld.param.u32 	%r6, [to_mpeg_cuda_param_3];
	cvta.to.global.u64 	%rd3, %rd2;
	mov.u32 	%r8, %ctaid.x;
	mov.u32 	%r9, %ntid.x;
	mov.u32 	%r10, %tid.x;
	mad.lo.s32 	%r11, %r8, %r9, %r10;
	mov.u32 	%r12, %ctaid.y;
	mov.u32 	%r13, %ntid.y;
	mov.u32 	%r14, %tid.y;
	mad.lo.s32 	%r15, %r12, %r13, %r14;
	mad.lo.s32 	%r1, %r7, %r15, %r11;
	cvt.s64.s32 	%rd4, %r1;
	add.s64 	%rd5, %rd3, %rd4;
	ld.global.u8 	%r2, [%rd5];
	setp.eq.s32 	%p1, %r6, 0;
	@%p1 bra 	$L__BB1_2;
	mad.lo.s32 	%r16, %r2, 230272, 4081085;
	shr.u32 	%r24, %r16, 11;
	bra.uni 	$L__BB1_3;
$L__BB1_2:
	mad.lo.s32 	%r17, %r2, 1801088, 33561947;
	shr.u32 	%r24, %r17, 14;
$L__BB1_3:
	cvta.to.global.u64 	%rd7, %rd1;
	add.s32 	%r18, %r24, 64;
	shr.u32 	%r19, %r18, 7;
	mul.wide.s32 	%rd8, %r6, 4;
	mov.u64 	%rd9, mpeg_min;
	add.s64 	%rd10, %rd9, %rd8;
	ld.global.u32 	%r20, [%rd10];
	mov.u64 	%rd11, mpeg_max;
	add.s64 	%rd12, %rd11, %rd8;
	ld.global.u32 	%r21, [%rd12];
	setp.lt.s32 	%p2, %r19, %r20;
	min.s32 	%r22, %r19, %r21;
	selp.b32 	%r23, %r20, %r22, %p2;
	add.s64 	%rd13, %rd7, %rd4;
	st.global.u8 	[%rd13], %r23;
	ret;

}


// ===== COMPILED SASS (sm_100) =====

	.target	sm_100

	.elftype	@"ET_EXEC"


//--------------------- .note.nv.tkinfo           --------------------------
	.section	.note.nv.tkinfo,"",@"SHT_NOTE"
	.sectionflags	@"SHF_NOTE_NV_TKINFO"
	.tkinfo
        /*0018*/ 	.word	0x00000002
        /*0030*/ 	.string	""
        /*0030*/ 	.string	"ptxas"
        /*0030*/ 	.string	"Cuda compilation tools, release 13.0, V13.0.88"
        /*0030*/ 	.string	"Build cuda_13.0.r13.0/compiler.36424714_0"
        /*0030*/ 	.string	"-arch sm_100 -m 64 "



//--------------------- .note.nv.cuinfo           --------------------------
	.section	.note.nv.cuinfo,"",@"SHT_NOTE"
	.sectionflags	@"SHF_NOTE_NV_CUINFO"
        /*0018*/ 	.short	0x0002
        /*001a*/ 	.short	0x0064
        /*001c*/ 	.short	0x0082
	.zero		2


//--------------------- .nv.info                  --------------------------
	.section	.nv.info,"",@"SHT_CUDA_INFO"
	.align	4


	//----- nvinfo : EIATTR_REGCOUNT
	.align		4
        /*0000*/ 	.byte	0x04, 0x2f
        /*0002*/ 	.short	(.L_5 - .L_4)
	.align		4
.L_4:
        /*0004*/ 	.word	index@(to_jpeg_cuda)
        /*0008*/ 	.word	0x0000000e


	//----- nvinfo : EIATTR_FRAME_SIZE
	.align		4
.L_5:
        /*000c*/ 	.byte	0x04, 0x11
        /*000e*/ 	.short	(.L_7 - .L_6)
	.align		4
.L_6:
        /*0010*/ 	.word	index@(to_jpeg_cuda)
        /*0014*/ 	.word	0x00000000


	//----- nvinfo : EIATTR_REGCOUNT
	.align		4
.L_7:
        /*0018*/ 	.byte	0x04, 0x2f
        /*001a*/ 	.short	(.L_9 - .L_8)
	.align		4
.L_8:
        /*001c*/ 	.word	index@(to_mpeg_cuda)
        /*0020*/ 	.word	0x0000000e


	//----- nvinfo : EIATTR_FRAME_SIZE
	.align		4
.L_9:
        /*0024*/ 	.byte	0x04, 0x11
        /*0026*/ 	.short	(.L_11 - .L_10)
	.align		4
.L_10:
        /*0028*/ 	.word	index@(to_mpeg_cuda)
        /*002c*/ 	.word	0x00000000


	//----- nvinfo : EIATTR_MIN_STACK_SIZE
	.align		4
.L_11:
        /*0030*/ 	.byte	0x04, 0x12
        /*0032*/ 	.short	(.L_13 - .L_12)
	.align		4
.L_12:
        /*0034*/ 	.word	index@(to_mpeg_cuda)
        /*0038*/ 	.word	0x00000000


	//----- nvinfo : EIATTR_MIN_STACK_SIZE
	.align		4
.L_13:
        /*003c*/ 	.byte	0x04, 0x12
        /*003e*/ 	.short	(.L_15 - .L_14)
	.align		4
.L_14:
        /*0040*/ 	.word	index@(to_jpeg_cuda)
        /*0044*/ 	.word	0x00000000
.L_15:


//--------------------- .nv.compat                --------------------------
	.section	.nv.compat,"",@"SHT_CUDA_COMPAT_INFO"
	.align	4
        /*0000*/ 	.byte	0x02, 0x09, 0x00, 0x00, 0x02, 0x02, 0x01, 0x00, 0x02, 0x05, 0x05, 0x00, 0x03, 0x07, 0x01, 0x01
        /*0010*/ 	.byte	0x02, 0x03, 0x00, 0x00, 0x02, 0x06, 0x01, 0x00, 0x04, 0x0b, 0x08, 0x00, 0x09, 0x00, 0x00, 0x00
        /*0020*/ 	.byte	0x00, 0x00, 0x00, 0x00


//--------------------- .nv.info.to_mpeg_cuda     --------------------------
	.section	.nv.info.to_mpeg_cuda,"",@"SHT_CUDA_INFO"
	.sectionflags	@""
	.align	4


	//----- nvinfo : EIATTR_CUDA_API_VERSION
	.align		4
        /*0000*/ 	.byte	0x04, 0x37
        /*0002*/ 	.short	(.L_17 - .L_16)
.L_16:
        /*0004*/ 	.word	0x00000082


	//----- nvinfo : EIATTR_KPARAM_INFO
	.align		4
.L_17:
        /*0008*/ 	.byte	0x04, 0x17
        /*000a*/ 	.short	(.L_19 - .L_18)
.L_18:
        /*000c*/ 	.word	0x00000000
        /*0010*/ 	.short	0x0003
        /*0012*/ 	.short	0x0014
        /*0014*/ 	.byte	0x00, 0xf0, 0x11, 0x00


	//----- nvinfo : EIATTR_KPARAM_INFO
	.align		4
.L_19:
        /*0018*/ 	.byte	0x04, 0x17
        /*001a*/ 	.short	(.L_21 - .L_20)
.L_20:
        /*001c*/ 	.word	0x00000000
        /*0020*/ 	.short	0x0002
        /*0022*/ 	.short	0x0010
        /*0024*/ 	.byte	0x00, 0xf0, 0x11, 0x00


	//----- nvinfo : EIATTR_KPARAM_INFO
	.align		4
.L_21:
        /*0028*/ 	.byte	0x04, 0x17
        /*002a*/ 	.short	(.L_23 - .L_22)
.L_22:
        /*002c*/ 	.word	0x00000000
        /*0030*/ 	.short	0x0001
        /*0032*/ 	.short	0x0008
        /*0034*/ 	.byte	0x00, 0xf5, 0x21, 0x00


	//----- nvinfo : EIATTR_KPARAM_INFO
	.align		4
.L_23:
        /*0038*/ 	.byte	0x04, 0x17
        /*003a*/ 	.short	(.L_25 - .L_24)
.L_24:
        /*003c*/ 	.word	0x00000000
        /*0040*/ 	.short	0x0000
        /*0042*/ 	.short	0x0000
        /*0044*/ 	.byte	0x00, 0xf5, 0x21, 0x00


	//----- nvinfo : EIATTR_SPARSE_MMA_MASK
	.align		4
.L_25:
        /*0048*/ 	.byte	0x03, 0x50
        /*004a*/ 	.short	0x0000


	//----- nvinfo : EIATTR_MAXREG_COUNT
	.align		4
        /*004c*/ 	.byte	0x03, 0x1b
        /*004e*/ 	.short	0x00ff


	//----- nvinfo : EIATTR_MERCURY_ISA_VERSION
	.align		4
        /*0050*/ 	.byte	0x03, 0x5f
        /*0052*/ 	.short	0x0101


	//----- nvinfo : EIATTR_VRC_CTA_INIT_COUNT
	.align		4
        /*0054*/ 	.byte	0x02, 0x4a
	.zero		1
	.zero		1


	//----- nvinfo : EIATTR_EXIT_INSTR_OFFSETS
	.align		4
        /*0058*/ 	.byte	0x04, 0x1c
        /*005a*/ 	.short	(.L_27 - .L_26)


	//   ....[0]....
.L_26:
        /*005c*/ 	.word	0x00000260


	//----- nvinfo : EIATTR_CBANK_PARAM_SIZE
	.align		4
.L_27:
        /*0060*/ 	.byte	0x03, 0x19
        /*0062*/ 	.short	0x0018


	//----- nvinfo : EIATTR_PARAM_CBANK
	.align		4
        /*0064*/ 	.byte	0x04, 0x0a
        /*0066*/ 	.short	(.L_29 - .L_28)
	.align		4
.L_28:
        /*0068*/ 	.word	index@(.nv.constant0.to_mpeg_cuda)
        /*006c*/ 	.short	0x0380
        /*006e*/ 	.short	0x0018


	//----- nvinfo : EIATTR_SW_WAR
	.align		4
.L_29:
        /*0070*/ 	.byte	0x04, 0x36
        /*0072*/ 	.short	(.L_31 - .L_30)
.L_30:
        /*0074*/ 	.word	0x00000008
.L_31:


//--------------------- .nv.info.to_jpeg_cuda     --------------------------
	.section	.nv.info.to_jpeg_cuda,"",@"SHT_CUDA_INFO"
	.sectionflags	@""
	.align	4


	//----- nvinfo : EIATTR_CUDA_API_VERSION
	.align		4
        /*0000*/ 	.byte	0x04, 0x37
        /*0002*/ 	.short	(.L_33 - .L_32)
.L_32:
        /*0004*/ 	.word	0x00000082


	//----- nvinfo : EIATTR_KPARAM_INFO
	.align		4
.L_33:
        /*0008*/ 	.byte	0x04, 0x17
        /*000a*/ 	.short	(.L_35 - .L_34)
.L_34:
        /*000c*/ 	.word	0x00000000
        /*0010*/ 	.short	0x0003
        /*0012*/ 	.short	0x0014
        /*0014*/ 	.byte	0x00, 0xf0, 0x11, 0x00


	//----- nvinfo : EIATTR_KPARAM_INFO
	.align		4
.L_35:
        /*0018*/ 	.byte	0x04, 0x17
        /*001a*/ 	.short	(.L_37 - .L_36)
.L_36:
        /*001c*/ 	.word	0x00000000
        /*0020*/ 	.short	0x0002
        /*0022*/ 	.short	0x0010
        /*0024*/ 	.byte	0x00, 0xf0, 0x11, 0x00


	//----- nvinfo : EIATTR_KPARAM_INFO
	.align		4
.L_37:
        /*0028*/ 	.byte	0x04, 0x17
        /*002a*/ 	.short	(.L_39 - .L_38)
.L_38:
        /*002c*/ 	.word	0x00000000
        /*0030*/ 	.short	0x0001
        /*0032*/ 	.short	0x0008
        /*0034*/ 	.byte	0x00, 0xf5, 0x21, 0x00


	//----- nvinfo : EIATTR_KPARAM_INFO
	.align		4
.L_39:
        /*0038*/ 	.byte	0x04, 0x17
        /*003a*/ 	.short	(.L_41 - .L_40)
.L_40:
        /*003c*/ 	.word	0x00000000
        /*0040*/ 	.short	0x0000
        /*0042*/ 	.short	0x0000
        /*0044*/ 	.byte	0x00, 0xf5, 0x21, 0x00


	//----- nvinfo : EIATTR_SPARSE_MMA_MASK
	.align		4
.L_41:
        /*0048*/ 	.byte	0x03, 0x50
        /*004a*/ 	.short	0x0000


	//----- nvinfo : EIATTR_MAXREG_COUNT
	.align		4
        /*004c*/ 	.byte	0x03, 0x1b
        /*004e*/ 	.short	0x00ff


	//----- nvinfo : EIATTR_MERCURY_ISA_VERSION
	.align		4
        /*0050*/ 	.byte	0x03, 0x5f
        /*0052*/ 	.short	0x0101


	//----- nvinfo : EIATTR_VRC_CTA_INIT_COUNT
	.align		4
        /*0054*/ 	.byte	0x02, 0x4a
	.zero		1
	.zero		1


	//----- nvinfo : EIATTR_EXIT_INSTR_OFFSETS
	.align		4
        /*0058*/ 	.byte	0x04, 0x1c
        /*005a*/ 	.short	(.L_43 - .L_42)


	//   ....[0]....
.L_42:
        /*005c*/ 	.word	0x00000290


	//----- nvinfo : EIATTR_CBANK_PARAM_SIZE
	.align		4
.L_43:
        /*0060*/ 	.byte	0x03, 0x19
        /*0062*/ 	.short	0x0018


	//----- nvinfo : EIATTR_PARAM_CBANK
	.align		4
        /*0064*/ 	.byte	0x04, 0x0a
        /*0066*/ 	.short	(.L_45 - .L_44)
	.align		4
.L_44:
        /*0068*/ 	.word	index@(.nv.constant0.to_jpeg_cuda)
        /*006c*/ 	.short	0x0380
        /*006e*/ 	.short	0x0018


	//----- nvinfo : EIATTR_SW_WAR
	.align		4
.L_45:
        /*0070*/ 	.byte	0x04, 0x36
        /*0072*/ 	.short	(.L_47 - .L_46)
.L_46:
        /*0074*/ 	.word	0x00000008
.L_47:


//--------------------- .nv.callgraph             --------------------------
	.section	.nv.callgraph,"",@"SHT_CUDA_CALLGRAPH"
	.align	4
	.sectionentsize	8
	.align		4
        /*0000*/ 	.word	0x00000000
	.align		4
        /*0004*/ 	.word	0xffffffff
	.align		4
        /*0008*/ 	.word	0x00000000
	.align		4
        /*000c*/ 	.word	0xfffffffe
	.align		4
        /*0010*/ 	.word	0x00000000
	.align		4
        /*0014*/ 	.word	0xfffffffd
	.align		4
        /*0018*/ 	.word	0x00000000
	.align		4
        /*001c*/ 	.word	0xfffffffc


//--------------------- .nv.constant4             --------------------------
	.section	.nv.constant4,"a",@progbits
	.align	8
	.align		8
.nv.constant4:
        /*0000*/ 	.dword	mpeg_min
	.align		8
        /*0008*/ 	.dword	mpeg_max
	.align		8
        /*0010*/ 	.dword	jpeg_min
	.align		8
        /*0018*/ 	.dword	jpeg_max


//--------------------- .text.to_mpeg_cuda        --------------------------
	.section	.text.to_mpeg_cuda,"ax",@progbits
	.align	128
        .global         to_mpeg_cuda
        .type           to_mpeg_cuda,@function
        .size           to_mpeg_cuda,(.L_x_2 - to_mpeg_cuda)
        .other          to_mpeg_cuda,@"STO_CUDA_ENTRY STV_DEFAULT"
to_mpeg_cuda:
.text.to_mpeg_cuda:
[----:B------:R-:W-:Y:S01]  /*0000*/  LDC R1, c[0x0][0x37c] ;  /* 0x0000df00ff017b82 */ /* 0x000fe20000000800 */
[----:B------:R-:W0:Y:S07]  /*0010*/  S2R R0, SR_TID.X ;  /* 0x0000000000007919 */ /* 0x000e2e0000002100 */
[----:B------:R-:W0:Y:S01]  /*0020*/  S2UR UR4, SR_CTAID.X ;  /* 0x00000000000479c3 */ /* 0x000e220000002500 */
[----:B------:R-:W1:Y:S01]  /*0030*/  LDCU.64 UR6, c[0x0][0x380] ;  /* 0x00007000ff0677ac */ /* 0x000e620008000a00 */
[----:B------:R-:W2:Y:S06]  /*0040*/  S2R R7, SR_TID.Y ;  /* 0x0000000000077919 */ /* 0x000eac0000002200 */
[----:B------:R-:W0:Y:S08]  /*0050*/  LDC R5, c[0x0][0x360] ;  /* 0x0000d800ff057b82 */ /* 0x000e300000000800 */
[----:B------:R-:W2:Y:S08]  /*0060*/  S2UR UR5, SR_CTAID.Y ;  /* 0x00000000000579c3 */ /* 0x000eb00000002600 */
[----:B------:R-:W2:Y:S08]  /*0070*/  LDC R4, c[0x0][0x364] ;  /* 0x0000d900ff047b82 */ /* 0x000eb00000000800 */
[----:B------:R-:W3:Y:S01]  /*0080*/  LDC.64 R2, c[0x0][0x390] ;  /* 0x0000e400ff027b82 */ /* 0x000ee20000000a00 */
[----:B0-----:R-:W-:-:S02]  /*0090*/  IMAD R5, R5, UR4, R0 ;  /* 0x0000000405057c24 */ /* 0x001fc4000f8e0200 */
[----:B--2---:R-:W-:Y:S01]  /*00a0*/  IMAD R0, R4, UR5, R7 ;  /* 0x0000000504007c24 */ /* 0x004fe2000f8e0207 */
[----:B------:R-:W0:Y:S04]  /*00b0*/  LDCU.64 UR4, c[0x0][0x358] ;  /* 0x00006b00ff0477ac */ /* 0x000e280008000a00 */
[----:B------:R-:W2:Y:S01]  /*00c0*/  LDC.64 R6, c[0x4][0x8] ;  /* 0x01000200ff067b82 */ /* 0x000ea20000000a00 */
[----:B---3--:R-:W-:-:S07]  /*00d0*/  IMAD R2, R0, R2, R5 ;  /* 0x0000000200027224 */ /* 0x008fce00078e0205 */
[----:B------:R-:W3:Y:S01]  /*00e0*/  LDC.64 R4, c[0x4][RZ] ;  /* 0x01000000ff047b82 */ /* 0x000ee20000000a00 */
[----:B------:R-:W-:Y:S02]  /*00f0*/  SHF.R.S32.HI R10, RZ, 0x1f, R2 ;  /* 0x0000001fff0a7819 */ /* 0x000fe40000011402 */
[----:B-1----:R-:W-:-:S04]  /*0100*/  IADD3 R8, P0, PT, R2, UR6, RZ ;  /* 0x0000000602087c10 */ /* 0x002fc8000ff1e0ff */
[----:B------:R-:W-:Y:S01]  /*0110*/  IADD3.X R9, PT, PT, R10, UR7, RZ, P0, !PT ;  /* 0x000000070a097c10 */ /* 0x000fe200087fe4ff */
[----:B------:R-:W1:Y:S04]  /*0120*/  LDCU.64 UR6, c[0x0][0x388] ;  /* 0x00007100ff0677ac */ /* 0x000e680008000a00 */
[----:B0-----:R-:W4:Y:S01]  /*0130*/  LDG.E.U8 R8, desc[UR4][R8.64] ;  /* 0x0000000408087981 */ /* 0x001f22000c1e1100 */
[----:B---3--:R-:W-:-:S06]  /*0140*/  IMAD.WIDE R4, R3, 0x4, R4 ;  /* 0x0000000403047825 */ /* 0x008fcc00078e0204 */
[----:B------:R-:W3:Y:S01]  /*0150*/  LDG.E R5, desc[UR4][R4.64] ;  /* 0x0000000404057981 */ /* 0x000ee2000c1e1900 */
[----:B--2---:R-:W-:-:S06]  /*0160*/  IMAD.WIDE R6, R3, 0x4, R6 ;  /* 0x0000000403067825 */ /* 0x004fcc00078e0206 */
[----:B------:R-:W2:Y:S01]  /*0170*/  LDG.E R7, desc[UR4][R6.64] ;  /* 0x0000000406077981 */ /* 0x000ea2000c1e1900 */
[----:B------:R-:W-:Y:S02]  /*0180*/  ISETP.NE.AND P0, PT, R3, RZ, PT ;  /* 0x000000ff0300720c */ /* 0x000fe40003f05270 */
[----:B-1----:R-:W-:-:S11]  /*0190*/  IADD3 R2, P1, PT, R2, UR6, RZ ;  /* 0x0000000602027c10 */ /* 0x002fd6000ff3e0ff */
[----:B------:R-:W-:Y:S02]  /*01a0*/  @P0 IMAD.MOV.U32 R3, RZ, RZ, 0x38380 ;  /* 0x00038380ff030424 */ /* 0x000fe400078e00ff */
[----:B------:R-:W-:Y:S02]  /*01b0*/  @!P0 IMAD.MOV.U32 R11, RZ, RZ, 0x1b7b80 ;  /* 0x001b7b80ff0b8424 */ /* 0x000fe400078e00ff */
[C---:B----4-:R-:W-:Y:S02]  /*01c0*/  @P0 IMAD R0, R8.reuse, R3, 0x3e45bd ;  /* 0x003e45bd08000424 */ /* 0x050fe400078e0203 */
[----:B------:R-:W-:-:S03]  /*01d0*/  @!P0 IMAD R3, R8, R11, 0x2001d5b ;  /* 0x02001d5b08038424 */ /* 0x000fc600078e020b */
[----:B------:R-:W-:Y:S02]  /*01e0*/  @P0 SHF.R.U32.HI R0, RZ, 0xb, R0 ;  /* 0x0000000bff000819 */ /* 0x000fe40000011600 */
[----:B------:R-:W-:Y:S02]  /*01f0*/  @!P0 SHF.R.U32.HI R0, RZ, 0xe, R3 ;  /* 0x0000000eff008819 */ /* 0x000fe40000011603 */
[----:B------:R-:W-:-:S03]  /*0200*/  IADD3.X R3, PT, PT, R10, UR7, RZ, P1, !PT ;  /* 0x000000070a037c10 */ /* 0x000fc60008ffe4ff */
[----:B------:R-:W-:-:S05]  /*0210*/  VIADD R0, R0, 0x40 ;  /* 0x0000004000007836 */ /* 0x000fca0000000000 */
[----:B------:R-:W-:-:S04]  /*0220*/  SHF.R.U32.HI R0, RZ, 0x7, R0 ;  /* 0x00000007ff007819 */ /* 0x000fc80000011600 */
[----:B---3--:R-:W-:-:S13]  /*0230*/  ISETP.GE.AND P0, PT, R0, R5, PT ;  /* 0x000000050000720c */ /* 0x008fda0003f06270 */
[----:B--2---:R-:W-:-:S05]  /*0240*/  @P0 VIMNMX R5, PT, PT, R0, R7, PT ;  /* 0x0000000700050248 */ /* 0x004fca0003fe0100 */
[----:B------:R-:W-:Y:S01]  /*0250*/  STG.E.U8 desc[UR4][R2.64], R5 ;  /* 0x0000000502007986 */ /* 0x000fe2000c101104 */
[----:B------:R-:W-:Y:S05]  /*0260*/  EXIT ;  /* 0x000000000000794d */ /* 0x000fea0003800000 */
.L_x_0:
[----:B------:R-:W-:-:S00]  /*0270*/  BRA `(.L_x_0) ;  /* 0xfffffffc00fc7947 */ /* 0x000fc0000383ffff */
[----:B------:R-:W-:-:S00]  /*0280*/  NOP ;  /* 0x0000000000007918 */ /* 0x000fc00000000000 */
[----:B------:R-:W-:-:S00]  /*0290*/  NOP ;  /* 0x0000000000007918 */ /* 0x000fc00000000000 */
[----:B------:R-:W-:-:S00]  /*02a0*/  NOP ;  /* 0x0000000000007918 */ /* 0x000fc00000000000 */
[----:B------:R-:W-:-:S00]  /*02b0*/  NOP ;  /* 0x0000000000007918 */ /* 0x000fc00000000000 */
[----:B------:R-:W-:-:S00]  /*02c0*/  NOP ;  /* 0x0000000000007918 */ /* 0x000fc00000000000 */
[----:B------:R-:W-:-:S00]  /*02d0*/  NOP ;  /* 0x0000000000007918 */ /* 0x000fc00000000000 */
[----:B------:R-:W-:-:S00]  /*02e0*/  NOP ;  /* 0x0000000000007918 */ /* 0x000fc00000000000 */
[----:B------:R-:W-:-:S00]  /*02f0*/  NOP ;  /* 0x0000000000007918 */ /* 0x000fc00000000000 */
.L_x_2:


//--------------------- .text.to_jpeg_cuda        --------------------------
	.section	.text.to_jpeg_cuda,"ax",@progbits
	.align	128
        .global         to_jpeg_cuda
        .type           to_jpeg_cuda,@function
        .size           to_jpeg_cuda,(.L_x_3 - to_jpeg_cuda)
        .other          to_jpeg_cuda,@"STO_CUDA_ENTRY STV_DEFAULT"
to_jpeg_cuda:
.text.to_jpeg_cuda:
        /* <DEDUP_REMOVED lines=19> */
[----:B0-----:R0:W4:Y:S01]  /*0130*/  LDG.E.U8 R8, desc[UR4][R8.64] ;  /* 0x0000000408087981 */ /* 0x001122000c1e1100 */
[----:B---3--:R-:W-:-:S06]  /*0140*/  IMAD.WIDE R4, R3, 0x4, R4 ;  /* 0x0000000403047825 */ /* 0x008fcc00078e0204 */
[----:B------:R-:W3:Y:S01]  /*0150*/  LDG.E R5, desc[UR4][R4.64] ;  /* 0x0000000404057981 */ /* 0x000ee2000c1e1900 */
[----:B--2---:R-:W-:-:S06]  /*0160*/  IMAD.WIDE R6, R3, 0x4, R6 ;  /* 0x0000000403067825 */ /* 0x004fcc00078e0206 */
[----:B------:R-:W2:Y:S01]  /*0170*/  LDG.E R7, desc[UR4][R6.64] ;  /* 0x0000000406077981 */ /* 0x000ea2000c1e1900 */
[----:B------:R-:W-:Y:S02]  /*0180*/  ISETP.NE.AND P0, PT, R3, RZ, PT ;  /* 0x000000ff0300720c */ /* 0x000fe40003f05270 */
[----:B-1----:R-:W-:-:S11]  /*0190*/  IADD3 R2, P1, PT, R2, UR6, RZ ;  /* 0x0000000602027c10 */ /* 0x002fd6000ff3e0ff */
[----:B------:R-:W-:Y:S02]  /*01a0*/  @P0 IMAD.MOV.U32 R10, RZ, RZ, 0x1237 ;  /* 0x00001237ff0a0424 */ /* 0x000fe400078e00ff */
[----:B0-----:R-:W-:Y:S02]  /*01b0*/  @!P0 IMAD.MOV.U32 R9, RZ, RZ, 0x4a85 ;  /* 0x00004a85ff098424 */ /* 0x001fe400078e00ff */
[----:B----4-:R-:W-:-:S05]  /*01c0*/  IMAD.SHL.U32 R0, R8, 0x80, RZ ;  /* 0x0000008008007824 */ /* 0x010fca00078e00ff */
[C---:B------:R-:W-:Y:S02]  /*01d0*/  @P0 VIMNMX.U32 R3, PT, PT, R0.reuse, 0x7837, PT ;  /* 0x0000783700030848 */ /* 0x040fe40003fe0000 */
[----:B------:R-:W-:-:S03]  /*01e0*/  @!P0 VIMNMX.U32 R0, PT, PT, R0, 0x75ed, PT ;  /* 0x000075ed00008848 */ /* 0x000fc60003fe0000 */
[----:B------:R-:W-:Y:S02]  /*01f0*/  @P0 IMAD R3, R3, R10, -0x8dc108 ;  /* 0xff723ef803030424 */ /* 0x000fe400078e020a */
[----:B------:R-:W-:-:S03]  /*0200*/  @!P0 IMAD R0, R0, R9, -0x253f7d1 ;  /* 0xfdac082f00008424 */ /* 0x000fc600078e0209 */
[----:B------:R-:W-:Y:S02]  /*0210*/  @P0 SHF.R.S32.HI R3, RZ, 0xc, R3 ;  /* 0x0000000cff030819 */ /* 0x000fe40000011403 */
[----:B------:R-:W-:-:S05]  /*0220*/  @!P0 SHF.R.S32.HI R3, RZ, 0xe, R0 ;  /* 0x0000000eff038819 */ /* 0x000fca0000011400 */
[----:B------:R-:W-:-:S05]  /*0230*/  VIADD R3, R3, 0x40 ;  /* 0x0000004003037836 */ /* 0x000fca0000000000 */
[----:B------:R-:W-:Y:S02]  /*0240*/  SHF.R.S32.HI R0, RZ, 0x7, R3 ;  /* 0x00000007ff007819 */ /* 0x000fe40000011403 */
[----:B------:R-:W-:Y:S02]  /*0250*/  IADD3.X R3, PT, PT, R11, UR7, RZ, P1, !PT ;  /* 0x000000070b037c10 */ /* 0x000fe40008ffe4ff */
[----:B---3--:R-:W-:-:S13]  /*0260*/  ISETP.GE.AND P0, PT, R0, R5, PT ;  /* 0x000000050000720c */ /* 0x008fda0003f06270 */
[----:B--2---:R-:W-:-:S05]  /*0270*/  @P0 VIMNMX R5, PT, PT, R0, R7, PT ;  /* 0x0000000700050248 */ /* 0x004fca0003fe0100 */
[----:B------:R-:W-:Y:S01]  /*0280*/  STG.E.U8 desc[UR4][R2.64], R5 ;  /* 0x0000000502007986 */ /* 0x000fe2000c101104 */
[----:B------:R-:W-:Y:S05]  /*0290*/  EXIT ;  /* 0x000000000000794d */ /* 0x000fea0003800000 */
.L_x_1:
        /* <DEDUP_REMOVED lines=14> */
.L_x_3:


//--------------------- .nv.global.init           --------------------------
	.section	.nv.global.init,"aw",@progbits
	.align	4
.nv.global.init:
	.type		jpeg_min,@object
	.size		jpeg_min,(mpeg_min - jpeg_min)
jpeg_min:
        /*0000*/ 	.byte	0x00, 0x00, 0x00, 0x00, 0x01, 0x00, 0x00, 0x00
	.type		mpeg_min,@object
	.size		mpeg_min,(jpeg_max - mpeg_min)
mpeg_min:
        /*0008*/ 	.byte	0x10, 0x00, 0x00, 0x00, 0x10, 0x00, 0x00, 0x00
	.type		jpeg_max,@object
	.size		jpeg_max,(mpeg_max - jpeg_max)
jpeg_max:
        /*0010*/ 	.byte	0xff, 0x00, 0x00, 0x00, 0xff, 0x00, 0x00, 0x00
	.type		mpeg_max,@object
	.size		mpeg_max,(.L_1 - mpeg_max)
mpeg_max:
        /*0018*/ 	.byte	0xeb, 0x00, 0x00, 0x00, 0xf0, 0x00, 0x00, 0x00
.L_1:


//--------------------- .nv.shared.reserved.0     --------------------------
	.section	.nv.shared.reserved.0,"aw",@nobits
	.weak		__nv_reservedSMEM_offset_0_alias
	.size		__nv_reservedSMEM_offset_0_alias, 0, 64
	.other		__nv_reservedSMEM_offset_0_alias,@"STO_CUDA_RESERVED_SHARED STV_DEFAULT"
__nv_reservedSMEM_offset_0_alias:
	.zero		0
	.zero		64


//--------------------- .nv.constant0.to_mpeg_cuda --------------------------
	.section	.nv.constant0.to_mpeg_cuda,"a",@progbits
	.sectionflags	@""
	.align	4
.nv.constant0.to_mpeg_cuda:
	.zero		920


//--------------------- .nv.constant0.to_jpeg_cuda --------------------------
	.section	.nv.constant0.to_jpeg_cuda,"a",@progbits
	.sectionflags	@""
	.align	4
.nv.constant0.to_jpeg_cuda:
	.zero		920


//--------------------- SYMBOLS --------------------------

	.type		.nv.reservedSmem.offset0,@object
	.size		.nv.reservedSmem.offset0,0x4
